//
// Generated by NVIDIA NVVM Compiler
//
// Compiler Build ID: CL-36424714
// Cuda compilation tools, release 13.0, V13.0.88
// Based on NVVM 20.0.0
//

.version 9.0
.target sm_100
.address_size 64

	// .globl	_Z12restoreImagePKfPfiiii

.visible .entry _Z12restoreImagePKfPfiiii(
	.param .u64 .ptr .align 1 _Z12restoreImagePKfPfiiii_param_0,
	.param .u64 .ptr .align 1 _Z12restoreImagePKfPfiiii_param_1,
	.param .u32 _Z12restoreImagePKfPfiiii_param_2,
	.param .u32 _Z12restoreImagePKfPfiiii_param_3,
	.param .u32 _Z12restoreImagePKfPfiiii_param_4,
	.param .u32 _Z12restoreImagePKfPfiiii_param_5
)
{
	.reg .pred 	%p<7>;
	.reg .b32 	%r<37>;
	.reg .b32 	%f<3>;
	.reg .b64 	%rd<9>;

	ld.param.u64 	%rd3, [_Z12restoreImagePKfPfiiii_param_0];
	ld.param.u64 	%rd4, [_Z12restoreImagePKfPfiiii_param_1];
	ld.param.u32 	%r12, [_Z12restoreImagePKfPfiiii_param_3];
	ld.param.u32 	%r13, [_Z12restoreImagePKfPfiiii_param_4];
	ld.param.u32 	%r14, [_Z12restoreImagePKfPfiiii_param_5];
	mov.u32 	%r15, %tid.y;
	mov.u32 	%r16, %ctaid.y;
	mov.u32 	%r1, %ntid.y;
	mad.lo.s32 	%r35, %r16, %r1, %r15;
	setp.ge.s32 	%p1, %r35, %r14;
	@%p1 bra 	$L__BB0_8;
	mov.u32 	%r17, %tid.x;
	mov.u32 	%r18, %ctaid.x;
	mov.u32 	%r19, %ntid.x;
	mad.lo.s32 	%r3, %r18, %r19, %r17;
	mov.u32 	%r20, %nctaid.x;
	mul.lo.s32 	%r4, %r19, %r20;
	mov.u32 	%r21, %nctaid.y;
	mul.lo.s32 	%r5, %r1, %r21;
	cvta.to.global.u64 	%rd1, %rd3;
	cvta.to.global.u64 	%rd2, %rd4;
$L__BB0_2:
	setp.ge.s32 	%p2, %r3, %r13;
	@%p2 bra 	$L__BB0_7;
	mul.lo.s32 	%r7, %r35, %r13;
	setp.lt.s32 	%p3, %r35, %r12;
	sub.s32 	%r22, %r35, %r12;
	add.s32 	%r23, %r22, 1;
	shr.u32 	%r24, %r23, 31;
	add.s32 	%r25, %r23, %r24;
	and.b32  	%r26, %r25, -2;
	sub.s32 	%r27, %r23, %r26;
	shr.s32 	%r28, %r25, 1;
	add.s32 	%r29, %r28, %r27;
	selp.b32 	%r8, 0, %r29, %p3;
	mov.u32 	%r36, %r3;
$L__BB0_4:
	add.s32 	%r30, %r36, %r7;
	mul.wide.s32 	%rd5, %r30, 4;
	add.s64 	%rd6, %rd1, %rd5;
	ld.global.f32 	%f1, [%rd6];
	abs.f32 	%f2, %f1;
	setp.nan.f32 	%p4, %f2, %f2;
	@%p4 bra 	$L__BB0_6;
	add.s32 	%r31, %r8, %r36;
	shl.b32 	%r32, %r31, 1;
	sub.s32 	%r33, %r35, %r32;
	mad.lo.s32 	%r34, %r31, %r12, %r33;
	mul.wide.s32 	%rd7, %r34, 4;
	add.s64 	%rd8, %rd2, %rd7;
	st.global.f32 	[%rd8], %f1;
$L__BB0_6:
	add.s32 	%r36, %r36, %r4;
	setp.lt.s32 	%p5, %r36, %r13;
	@%p5 bra 	$L__BB0_4;
$L__BB0_7:
	add.s32 	%r35, %r35, %r5;
	setp.lt.s32 	%p6, %r35, %r14;
	@%p6 bra 	$L__BB0_2;
$L__BB0_8:
	ret;

}


// ===== COMPILED SASS (sm_100) =====

	.target	sm_100

	.elftype	@"ET_EXEC"


//--------------------- .note.nv.tkinfo           --------------------------
	.section	.note.nv.tkinfo,"",@"SHT_NOTE"
	.sectionflags	@"SHF_NOTE_NV_TKINFO"
	.tkinfo
        /*0018*/ 	.word	0x00000002
        /*0030*/ 	.string	""
        /*0030*/ 	.string	"ptxas"
        /*0030*/ 	.string	"Cuda compilation tools, release 13.0, V13.0.88"
        /*0030*/ 	.string	"Build cuda_13.0.r13.0/compiler.36424714_0"
        /*0030*/ 	.string	"-arch sm_100 -m 64 "



//--------------------- .note.nv.cuinfo           --------------------------
	.section	.note.nv.cuinfo,"",@"SHT_NOTE"
	.sectionflags	@"SHF_NOTE_NV_CUINFO"
        /*0018*/ 	.short	0x0002
        /*001a*/ 	.short	0x0064
        /*001c*/ 	.short	0x0082
	.zero		2


//--------------------- .nv.info                  --------------------------
	.section	.nv.info,"",@"SHT_CUDA_INFO"
	.align	4


	//----- nvinfo : EIATTR_REGCOUNT
	.align		4
        /*0000*/ 	.byte	0x04, 0x2f
        /*0002*/ 	.short	(.L_1 - .L_0)
	.align		4
.L_0:
        /*0004*/ 	.word	index@(_Z12restoreImagePKfPfiiii)
        /*0008*/ 	.word	0x00000012


	//----- nvinfo : EIATTR_FRAME_SIZE
	.align		4
.L_1:
        /*000c*/ 	.byte	0x04, 0x11
        /*000e*/ 	.short	(.L_3 - .L_2)
	.align		4
.L_2:
        /*0010*/ 	.word	index@(_Z12restoreImagePKfPfiiii)
        /*0014*/ 	.word	0x00000000


	//----- nvinfo : EIATTR_MIN_STACK_SIZE
	.align		4
.L_3:
        /*0018*/ 	.byte	0x04, 0x12
        /*001a*/ 	.short	(.L_5 - .L_4)
	.align		4
.L_4:
        /*001c*/ 	.word	index@(_Z12restoreImagePKfPfiiii)
        /*0020*/ 	.word	0x00000000
.L_5:


//--------------------- .nv.compat                --------------------------
	.section	.nv.compat,"",@"SHT_CUDA_COMPAT_INFO"
	.align	4
        /*0000*/ 	.byte	0x02, 0x09, 0x00, 0x00, 0x02, 0x02, 0x01, 0x00, 0x02, 0x05, 0x05, 0x00, 0x03, 0x07, 0x01, 0x01
        /*0010*/ 	.byte	0x02, 0x03, 0x00, 0x00, 0x02, 0x06, 0x01, 0x00, 0x04, 0x0b, 0x08, 0x00, 0x09, 0x00, 0x00, 0x00
        /*0020*/ 	.byte	0x00, 0x00, 0x00, 0x00


//--------------------- .nv.info._Z12restoreImagePKfPfiiii --------------------------
	.section	.nv.info._Z12restoreImagePKfPfiiii,"",@"SHT_CUDA_INFO"
	.sectionflags	@""
	.align	4


	//----- nvinfo : EIATTR_CUDA_API_VERSION
	.align		4
        /*0000*/ 	.byte	0x04, 0x37
        /*0002*/ 	.short	(.L_7 - .L_6)
.L_6:
        /*0004*/ 	.word	0x00000082


	//----- nvinfo : EIATTR_KPARAM_INFO
	.align		4
.L_7:
        /*0008*/ 	.byte	0x04, 0x17
        /*000a*/ 	.short	(.L_9 - .L_8)
.L_8:
        /*000c*/ 	.word	0x00000000
        /*0010*/ 	.short	0x0005
        /*0012*/ 	.short	0x001c
        /*0014*/ 	.byte	0x00, 0xf0, 0x11, 0x00


	//----- nvinfo : EIATTR_KPARAM_INFO
	.align		4
.L_9:
        /*0018*/ 	.byte	0x04, 0x17
        /*001a*/ 	.short	(.L_11 - .L_10)
.L_10:
        /*001c*/ 	.word	0x00000000
        /*0020*/ 	.short	0x0004
        /*0022*/ 	.short	0x0018
        /*0024*/ 	.byte	0x00, 0xf0, 0x11, 0x00


	//----- nvinfo : EIATTR_KPARAM_INFO
	.align		4
.L_11:
        /*0028*/ 	.byte	0x04, 0x17
        /*002a*/ 	.short	(.L_13 - .L_12)
.L_12:
        /*002c*/ 	.word	0x00000000
        /*0030*/ 	.short	0x0003
        /*0032*/ 	.short	0x0014
        /*0034*/ 	.byte	0x00, 0xf0, 0x11, 0x00


	//----- nvinfo : EIATTR_KPARAM_INFO
	.align		4
.L_13:
        /*0038*/ 	.byte	0x04, 0x17
        /*003a*/ 	.short	(.L_15 - .L_14)
.L_14:
        /*003c*/ 	.word	0x00000000
        /*0040*/ 	.short	0x0002
        /*0042*/ 	.short	0x0010
        /*0044*/ 	.byte	0x00, 0xf0, 0x11, 0x00


	//----- nvinfo : EIATTR_KPARAM_INFO
	.align		4
.L_15:
        /*0048*/ 	.byte	0x04, 0x17
        /*004a*/ 	.short	(.L_17 - .L_16)
.L_16:
        /*004c*/ 	.word	0x00000000
        /*0050*/ 	.short	0x0001
        /*0052*/ 	.short	0x0008
        /*0054*/ 	.byte	0x00, 0xf5, 0x21, 0x00


	//----- nvinfo : EIATTR_KPARAM_INFO
	.align		4
.L_17:
        /*0058*/ 	.byte	0x04, 0x17
        /*005a*/ 	.short	(.L_19 - .L_18)
.L_18:
        /*005c*/ 	.word	0x00000000
        /*0060*/ 	.short	0x0000
        /*0062*/ 	.short	0x0000
        /*0064*/ 	.byte	0x00, 0xf5, 0x21, 0x00


	//----- nvinfo : EIATTR_SPARSE_MMA_MASK
	.align		4
.L_19:
        /*0068*/ 	.byte	0x03, 0x50
        /*006a*/ 	.short	0x0000


	//----- nvinfo : EIATTR_MAXREG_COUNT
	.align		4
        /*006c*/ 	.byte	0x03, 0x1b
        /*006e*/ 	.short	0x00ff


	//----- nvinfo : EIATTR_MERCURY_ISA_VERSION
	.align		4
        /*0070*/ 	.byte	0x03, 0x5f
        /*0072*/ 	.short	0x0101


	//----- nvinfo : EIATTR_VRC_CTA_INIT_COUNT
	.align		4
        /*0074*/ 	.byte	0x02, 0x4a
	.zero		1
	.zero		1


	//----- nvinfo : EIATTR_EXIT_INSTR_OFFSETS
	.align		4
        /*0078*/ 	.byte	0x04, 0x1c
        /*007a*/ 	.short	(.L_21 - .L_20)


	//   ....[0]....
.L_20:
        /*007c*/ 	.word	0x00000070


	//   ....[1]....
        /*0080*/ 	.word	0x00000330


	//----- nvinfo : EIATTR_CRS_STACK_SIZE
	.align		4
.L_21:
        /*0084*/ 	.byte	0x04, 0x1e
        /*0086*/ 	.short	(.L_23 - .L_22)
.L_22:
        /*0088*/ 	.word	0x00000000


	//----- nvinfo : EIATTR_CBANK_PARAM_SIZE
	.align		4
.L_23:
        /*008c*/ 	.byte	0x03, 0x19
        /*008e*/ 	.short	0x0020


	//----- nvinfo : EIATTR_PARAM_CBANK
	.align		4
        /*0090*/ 	.byte	0x04, 0x0a
        /*0092*/ 	.short	(.L_25 - .L_24)
	.align		4
.L_24:
        /*0094*/ 	.word	index@(.nv.constant0._Z12restoreImagePKfPfiiii)
        /*0098*/ 	.short	0x0380
        /*009a*/ 	.short	0x0020


	//----- nvinfo : EIATTR_SW_WAR
	.align		4
.L_25:
        /*009c*/ 	.byte	0x04, 0x36
        /*009e*/ 	.short	(.L_27 - .L_26)
.L_26:
        /*00a0*/ 	.word	0x00000008
.L_27:


//--------------------- .nv.callgraph             --------------------------
	.section	.nv.callgraph,"",@"SHT_CUDA_CALLGRAPH"
	.align	4
	.sectionentsize	8
	.align		4
        /*0000*/ 	.word	0x00000000
	.align		4
        /*0004*/ 	.word	0xffffffff
	.align		4
        /*0008*/ 	.word	0x00000000
	.align		4
        /*000c*/ 	.word	0xfffffffe
	.align		4
        /*0010*/ 	.word	0x00000000
	.align		4
        /*0014*/ 	.word	0xfffffffd
	.align		4
        /*0018*/ 	.word	0x00000000
	.align		4
        /*001c*/ 	.word	0xfffffffc


//--------------------- .text._Z12restoreImagePKfPfiiii --------------------------
	.section	.text._Z12restoreImagePKfPfiiii,"ax",@progbits
	.align	128
        .global         _Z12restoreImagePKfPfiiii
        .type           _Z12restoreImagePKfPfiiii,@function
        .size           _Z12restoreImagePKfPfiiii,(.L_x_5 - _Z12restoreImagePKfPfiiii)
        .other          _Z12restoreImagePKfPfiiii,@"STO_CUDA_ENTRY STV_DEFAULT"
_Z12restoreImagePKfPfiiii:
.text._Z12restoreImagePKfPfiiii:
[----:B------:R-:W-:Y:S01]  /*0000*/  LDC R1, c[0x0][0x37c] ;  /* 0x0000df00ff017b82 */ /* 0x000fe20000000800 */
[----:B------:R-:W0:Y:S07]  /*0010*/  S2R R0, SR_TID.Y ;  /* 0x0000000000007919 */ /* 0x000e2e0000002200 */
[----:B------:R-:W0:Y:S01]  /*0020*/  S2UR UR4, SR_CTAID.Y ;  /* 0x00000000000479c3 */ /* 0x000e220000002600 */
[----:B------:R-:W1:Y:S07]  /*0030*/  LDCU UR5, c[0x0][0x39c] ;  /* 0x00007380ff0577ac */ /* 0x000e6e0008000800 */
[----:B------:R-:W0:Y:S02]  /*0040*/  LDC R11, c[0x0][0x364] ;  /* 0x0000d900ff0b7b82 */ /* 0x000e240000000800 */
[----:B0-----:R-:W-:-:S05]  /*0050*/  IMAD R0, R11, UR4, R0 ;  /* 0x000000040b007c24 */ /* 0x001fca000f8e0200 */
[----:B-1----:R-:W-:-:S13]  /*0060*/  ISETP.GE.AND P0, PT, R0, UR5, PT ;  /* 0x0000000500007c0c */ /* 0x002fda000bf06270 */
[----:B------:R-:W-:Y:S05]  /*0070*/  @P0 EXIT ;  /* 0x000000000000094d */ /* 0x000fea0003800000 */
[----:B------:R-:W0:Y:S01]  /*0080*/  S2R R8, SR_TID.X ;  /* 0x0000000000087919 */ /* 0x000e220000002100 */
[----:B------:R-:W0:Y:S01]  /*0090*/  S2UR UR4, SR_CTAID.X ;  /* 0x00000000000479c3 */ /* 0x000e220000002500 */
[----:B------:R-:W1:Y:S01]  /*00a0*/  LDCU.64 UR8, c[0x0][0x358] ;  /* 0x00006b00ff0877ac */ /* 0x000e620008000a00 */
[----:B------:R-:W2:Y:S06]  /*00b0*/  LDCU UR7, c[0x0][0x398] ;  /* 0x00007300ff0777ac */ /* 0x000eac0008000800 */
[----:B------:R-:W0:Y:S01]  /*00c0*/  LDC R9, c[0x0][0x360] ;  /* 0x0000d800ff097b82 */ /* 0x000e220000000800 */
[----:B------:R-:W3:Y:S01]  /*00d0*/  LDCU UR5, c[0x0][0x370] ;  /* 0x00006e00ff0577ac */ /* 0x000ee20008000800 */
[----:B------:R-:W4:Y:S02]  /*00e0*/  LDCU UR6, c[0x0][0x374] ;  /* 0x00006e80ff0677ac */ /* 0x000f240008000800 */
[----:B----4-:R-:W-:-:S02]  /*00f0*/  IMAD R11, R11, UR6, RZ ;  /* 0x000000060b0b7c24 */ /* 0x010fc4000f8e02ff */
[C---:B0-----:R-:W-:Y:S02]  /*0100*/  IMAD R8, R9.reuse, UR4, R8 ;  /* 0x0000000409087c24 */ /* 0x041fe4000f8e0208 */
[----:B-123--:R-:W-:-:S07]  /*0110*/  IMAD R9, R9, UR5, RZ ;  /* 0x0000000509097c24 */ /* 0x00efce000f8e02ff */
.L_x_3:
[----:B------:R-:W0:Y:S01]  /*0120*/  LDCU UR4, c[0x0][0x398] ;  /* 0x00007300ff0477ac */ /* 0x000e220008000800 */
[----:B------:R-:W-:Y:S01]  /*0130*/  BSSY.RECONVERGENT B0, `(.L_x_0) ;  /* 0x000001b000007945 */ /* 0x000fe20003800200 */
[----:B0-----:R-:W-:-:S13]  /*0140*/  ISETP.GE.AND P0, PT, R8, UR4, PT ;  /* 0x0000000408007c0c */ /* 0x001fda000bf06270 */
[----:B------:R-:W-:Y:S05]  /*0150*/  @P0 BRA `(.L_x_1) ;  /* 0x0000000000600947 */ /* 0x000fea0003800000 */
[----:B------:R-:W0:Y:S01]  /*0160*/  LDC R13, c[0x0][0x394] ;  /* 0x0000e500ff0d7b82 */ /* 0x000e220000000800 */
[----:B------:R-:W-:-:S07]  /*0170*/  MOV R10, R8 ;  /* 0x00000008000a7202 */ /* 0x000fce0000000f00 */
[----:B------:R-:W1:Y:S01]  /*0180*/  LDC.64 R2, c[0x0][0x380] ;  /* 0x0000e000ff027b82 */ /* 0x000e620000000a00 */
[C---:B0-----:R-:W-:Y:S02]  /*0190*/  IADD3 R4, PT, PT, R0.reuse, 0x1, -R13 ;  /* 0x0000000100047810 */ /* 0x041fe40007ffe80d */
[----:B------:R-:W-:Y:S02]  /*01a0*/  ISETP.GE.AND P0, PT, R0, R13, PT ;  /* 0x0000000d0000720c */ /* 0x000fe40003f06270 */
[----:B------:R-:W-:-:S04]  /*01b0*/  LEA.HI R5, R4, R4, RZ, 0x1 ;  /* 0x0000000404057211 */ /* 0x000fc800078f08ff */
[----:B------:R-:W-:-:S05]  /*01c0*/  LOP3.LUT R7, R5, 0xfffffffe, RZ, 0xc0, !PT ;  /* 0xfffffffe05077812 */ /* 0x000fca00078ec0ff */
[----:B------:R-:W-:-:S05]  /*01d0*/  IMAD.IADD R4, R4, 0x1, -R7 ;  /* 0x0000000104047824 */ /* 0x000fca00078e0a07 */
[----:B------:R-:W-:-:S04]  /*01e0*/  LEA.HI.SX32 R4, R5, R4, 0x1f ;  /* 0x0000000405047211 */ /* 0x000fc800078ffaff */
[----:B-1----:R-:W-:-:S07]  /*01f0*/  SEL R15, R4, RZ, P0 ;  /* 0x000000ff040f7207 */ /* 0x002fce0000000000 */
.L_x_2:
[----:B------:R-:W-:-:S04]  /*0200*/  IMAD R5, R0, UR7, R10 ;  /* 0x0000000700057c24 */ /* 0x000fc8000f8e020a */
[----:B------:R-:W-:-:S06]  /*0210*/  IMAD.WIDE R4, R5, 0x4, R2 ;  /* 0x0000000405047825 */ /* 0x000fcc00078e0202 */
[----:B------:R-:W2:Y:S02]  /*0220*/  LDG.E R5, desc[UR8][R4.64] ;  /* 0x0000000804057981 */ /* 0x000ea4000c1e1900 */
[----:B--2---:R-:W-:-:S13]  /*0230*/  FSETP.NAN.AND P0, PT, |R5|, |R5|, PT ;  /* 0x400000050500720b */ /* 0x004fda0003f08200 */
[----:B------:R-:W0:Y:S01]  /*0240*/  @!P0 LDC R14, c[0x0][0x394] ;  /* 0x0000e500ff0e8b82 */ /* 0x000e220000000800 */
[----:B------:R-:W-:Y:S01]  /*0250*/  @!P0 IMAD.IADD R13, R15, 0x1, R10 ;  /* 0x000000010f0d8824 */ /* 0x000fe200078e020a */
[----:B------:R-:W-:-:S03]  /*0260*/  IADD3 R10, PT, PT, R9, R10, RZ ;  /* 0x0000000a090a7210 */ /* 0x000fc60007ffe0ff */
[----:B------:R-:W-:-:S03]  /*0270*/  @!P0 IMAD R12, R13, -0x2, R0 ;  /* 0xfffffffe0d0c8824 */ /* 0x000fc600078e0200 */
[----:B------:R-:W1:Y:S01]  /*0280*/  @!P0 LDC.64 R6, c[0x0][0x388] ;  /* 0x0000e200ff068b82 */ /* 0x000e620000000a00 */
[----:B0-----:R-:W-:-:S04]  /*0290*/  @!P0 IMAD R13, R13, R14, R12 ;  /* 0x0000000e0d0d8224 */ /* 0x001fc800078e020c */
[----:B-1----:R-:W-:-:S05]  /*02a0*/  @!P0 IMAD.WIDE R6, R13, 0x4, R6 ;  /* 0x000000040d068825 */ /* 0x002fca00078e0206 */
[----:B------:R0:W-:Y:S01]  /*02b0*/  @!P0 STG.E desc[UR8][R6.64], R5 ;  /* 0x0000000506008986 */ /* 0x0001e2000c101908 */
[----:B------:R-:W-:-:S13]  /*02c0*/  ISETP.GE.AND P0, PT, R10, UR7, PT ;  /* 0x000000070a007c0c */ /* 0x000fda000bf06270 */
[----:B0-----:R-:W-:Y:S05]  /*02d0*/  @!P0 BRA `(.L_x_2) ;  /* 0xfffffffc00c88947 */ /* 0x001fea000383ffff */
.L_x_1:
[----:B------:R-:W-:Y:S05]  /*02e0*/  BSYNC.RECONVERGENT B0 ;  /* 0x0000000000007941 */ /* 0x000fea0003800200 */
.L_x_0:
[----:B------:R-:W0:Y:S01]  /*02f0*/  LDCU UR4, c[0x0][0x39c] ;  /* 0x00007380ff0477ac */ /* 0x000e220008000800 */
[----:B------:R-:W-:-:S05]  /*0300*/  IMAD.IADD R0, R11, 0x1, R0 ;  /* 0x000000010b007824 */ /* 0x000fca00078e0200 */
[----:B0-----:R-:W-:-:S13]  /*0310*/  ISETP.GE.AND P0, PT, R0, UR4, PT ;  /* 0x0000000400007c0c */ /* 0x001fda000bf06270 */
[----:B------:R-:W-:Y:S05]  /*0320*/  @!P0 BRA `(.L_x_3) ;  /* 0xfffffffc007c8947 */ /* 0x000fea000383ffff */
[----:B------:R-:W-:Y:S05]  /*0330*/  EXIT ;  /* 0x000000000000794d */ /* 0x000fea0003800000 */
.L_x_4:
[----:B------:R-:W-:-:S00]  /*0340*/  BRA `(.L_x_4) ;  /* 0xfffffffc00fc7947 */ /* 0x000fc0000383ffff */
[----:B------:R-:W-:-:S00]  /*0350*/  NOP ;  /* 0x0000000000007918 */ /* 0x000fc00000000000 */
        /* <DEDUP_REMOVED lines=10> */
.L_x_5:


//--------------------- .nv.shared.reserved.0     --------------------------
	.section	.nv.shared.reserved.0,"aw",@nobits
	.weak		__nv_reservedSMEM_offset_0_alias
	.size		__nv_reservedSMEM_offset_0_alias, 0, 64
	.other		__nv_reservedSMEM_offset_0_alias,@"STO_CUDA_RESERVED_SHARED STV_DEFAULT"
__nv_reservedSMEM_offset_0_alias:
	.zero		0
	.zero		64


//--------------------- .nv.constant0._Z12restoreImagePKfPfiiii --------------------------
	.section	.nv.constant0._Z12restoreImagePKfPfiiii,"a",@progbits
	.sectionflags	@""
	.align	4
.nv.constant0._Z12restoreImagePKfPfiiii:
	.zero		928


//--------------------- SYMBOLS --------------------------

	.type		.nv.reservedSmem.offset0,@object
	.size		.nv.reservedSmem.offset0,0x4
